//
// Generated by NVIDIA NVVM Compiler
//
// Compiler Build ID: CL-36424714
// Cuda compilation tools, release 13.0, V13.0.88
// Based on NVVM 20.0.0
//

.version 9.0
.target sm_100
.address_size 64

	// .globl	vmultbangupdate_32

.visible .entry vmultbangupdate_32(
	.param .u32 vmultbangupdate_32_param_0,
	.param .f32 vmultbangupdate_32_param_1,
	.param .u64 .ptr .align 1 vmultbangupdate_32_param_2,
	.param .u64 .ptr .align 1 vmultbangupdate_32_param_3,
	.param .u64 .ptr .align 1 vmultbangupdate_32_param_4
)
{
	.reg .pred 	%p<2>;
	.reg .b32 	%r<6>;
	.reg .b32 	%f<7>;
	.reg .b64 	%rd<11>;

	ld.param.u32 	%r2, [vmultbangupdate_32_param_0];
	ld.param.f32 	%f1, [vmultbangupdate_32_param_1];
	ld.param.u64 	%rd1, [vmultbangupdate_32_param_2];
	ld.param.u64 	%rd2, [vmultbangupdate_32_param_3];
	ld.param.u64 	%rd3, [vmultbangupdate_32_param_4];
	mov.u32 	%r3, %tid.x;
	mov.u32 	%r4, %ctaid.x;
	mov.u32 	%r5, %ntid.x;
	mad.lo.s32 	%r1, %r4, %r5, %r3;
	setp.ge.s32 	%p1, %r1, %r2;
	@%p1 bra 	$L__BB0_2;
	cvta.to.global.u64 	%rd4, %rd1;
	cvta.to.global.u64 	%rd5, %rd2;
	cvta.to.global.u64 	%rd6, %rd3;
	mul.wide.s32 	%rd7, %r1, 4;
	add.s64 	%rd8, %rd4, %rd7;
	ld.global.f32 	%f2, [%rd8];
	mul.f32 	%f3, %f1, %f2;
	add.s64 	%rd9, %rd5, %rd7;
	ld.global.f32 	%f4, [%rd9];
	add.s64 	%rd10, %rd6, %rd7;
	ld.global.f32 	%f5, [%rd10];
	fma.rn.f32 	%f6, %f3, %f4, %f5;
	st.global.f32 	[%rd10], %f6;
$L__BB0_2:
	ret;

}


// ===== COMPILED SASS (sm_100) =====

	.target	sm_100

	.elftype	@"ET_EXEC"


//--------------------- .note.nv.tkinfo           --------------------------
	.section	.note.nv.tkinfo,"",@"SHT_NOTE"
	.sectionflags	@"SHF_NOTE_NV_TKINFO"
	.tkinfo
        /*0018*/ 	.word	0x00000002
        /*0030*/ 	.string	""
        /*0030*/ 	.string	"ptxas"
        /*0030*/ 	.string	"Cuda compilation tools, release 13.0, V13.0.88"
        /*0030*/ 	.string	"Build cuda_13.0.r13.0/compiler.36424714_0"
        /*0030*/ 	.string	"-arch sm_100 -m 64 "



//--------------------- .note.nv.cuinfo           --------------------------
	.section	.note.nv.cuinfo,"",@"SHT_NOTE"
	.sectionflags	@"SHF_NOTE_NV_CUINFO"
        /*0018*/ 	.short	0x0002
        /*001a*/ 	.short	0x0064
        /*001c*/ 	.short	0x0082
	.zero		2


//--------------------- .nv.info                  --------------------------
	.section	.nv.info,"",@"SHT_CUDA_INFO"
	.align	4


	//----- nvinfo : EIATTR_REGCOUNT
	.align		4
        /*0000*/ 	.byte	0x04, 0x2f
        /*0002*/ 	.short	(.L_1 - .L_0)
	.align		4
.L_0:
        /*0004*/ 	.word	index@(vmultbangupdate_32)
        /*0008*/ 	.word	0x0000000c


	//----- nvinfo : EIATTR_FRAME_SIZE
	.align		4
.L_1:
        /*000c*/ 	.byte	0x04, 0x11
        /*000e*/ 	.short	(.L_3 - .L_2)
	.align		4
.L_2:
        /*0010*/ 	.word	index@(vmultbangupdate_32)
        /*0014*/ 	.word	0x00000000


	//----- nvinfo : EIATTR_MIN_STACK_SIZE
	.align		4
.L_3:
        /*0018*/ 	.byte	0x04, 0x12
        /*001a*/ 	.short	(.L_5 - .L_4)
	.align		4
.L_4:
        /*001c*/ 	.word	index@(vmultbangupdate_32)
        /*0020*/ 	.word	0x00000000
.L_5:


//--------------------- .nv.compat                --------------------------
	.section	.nv.compat,"",@"SHT_CUDA_COMPAT_INFO"
	.align	4
        /*0000*/ 	.byte	0x02, 0x09, 0x00, 0x00, 0x02, 0x02, 0x01, 0x00, 0x02, 0x05, 0x05, 0x00, 0x03, 0x07, 0x01, 0x01
        /*0010*/ 	.byte	0x02, 0x03, 0x00, 0x00, 0x02, 0x06, 0x01, 0x00, 0x04, 0x0b, 0x08, 0x00, 0x09, 0x00, 0x00, 0x00
        /*0020*/ 	.byte	0x00, 0x00, 0x00, 0x00


//--------------------- .nv.info.vmultbangupdate_32 --------------------------
	.section	.nv.info.vmultbangupdate_32,"",@"SHT_CUDA_INFO"
	.sectionflags	@""
	.align	4


	//----- nvinfo : EIATTR_CUDA_API_VERSION
	.align		4
        /*0000*/ 	.byte	0x04, 0x37
        /*0002*/ 	.short	(.L_7 - .L_6)
.L_6:
        /*0004*/ 	.word	0x00000082


	//----- nvinfo : EIATTR_KPARAM_INFO
	.align		4
.L_7:
        /*0008*/ 	.byte	0x04, 0x17
        /*000a*/ 	.short	(.L_9 - .L_8)
.L_8:
        /*000c*/ 	.word	0x00000000
        /*0010*/ 	.short	0x0004
        /*0012*/ 	.short	0x0018
        /*0014*/ 	.byte	0x00, 0xf5, 0x21, 0x00


	//----- nvinfo : EIATTR_KPARAM_INFO
	.align		4
.L_9:
        /*0018*/ 	.byte	0x04, 0x17
        /*001a*/ 	.short	(.L_11 - .L_10)
.L_10:
        /*001c*/ 	.word	0x00000000
        /*0020*/ 	.short	0x0003
        /*0022*/ 	.short	0x0010
        /*0024*/ 	.byte	0x00, 0xf5, 0x21, 0x00


	//----- nvinfo : EIATTR_KPARAM_INFO
	.align		4
.L_11:
        /*0028*/ 	.byte	0x04, 0x17
        /*002a*/ 	.short	(.L_13 - .L_12)
.L_12:
        /*002c*/ 	.word	0x00000000
        /*0030*/ 	.short	0x0002
        /*0032*/ 	.short	0x0008
        /*0034*/ 	.byte	0x00, 0xf5, 0x21, 0x00


	//----- nvinfo : EIATTR_KPARAM_INFO
	.align		4
.L_13:
        /*0038*/ 	.byte	0x04, 0x17
        /*003a*/ 	.short	(.L_15 - .L_14)
.L_14:
        /*003c*/ 	.word	0x00000000
        /*0040*/ 	.short	0x0001
        /*0042*/ 	.short	0x0004
        /*0044*/ 	.byte	0x00, 0xf0, 0x11, 0x00


	//----- nvinfo : EIATTR_KPARAM_INFO
	.align		4
.L_15:
        /*0048*/ 	.byte	0x04, 0x17
        /*004a*/ 	.short	(.L_17 - .L_16)
.L_16:
        /*004c*/ 	.word	0x00000000
        /*0050*/ 	.short	0x0000
        /*0052*/ 	.short	0x0000
        /*0054*/ 	.byte	0x00, 0xf0, 0x11, 0x00


	//----- nvinfo : EIATTR_SPARSE_MMA_MASK
	.align		4
.L_17:
        /*0058*/ 	.byte	0x03, 0x50
        /*005a*/ 	.short	0x0000


	//----- nvinfo : EIATTR_MAXREG_COUNT
	.align		4
        /*005c*/ 	.byte	0x03, 0x1b
        /*005e*/ 	.short	0x00ff


	//----- nvinfo : EIATTR_MERCURY_ISA_VERSION
	.align		4
        /*0060*/ 	.byte	0x03, 0x5f
        /*0062*/ 	.short	0x0101


	//----- nvinfo : EIATTR_VRC_CTA_INIT_COUNT
	.align		4
        /*0064*/ 	.byte	0x02, 0x4a
	.zero		1
	.zero		1


	//----- nvinfo : EIATTR_EXIT_INSTR_OFFSETS
	.align		4
        /*0068*/ 	.byte	0x04, 0x1c
        /*006a*/ 	.short	(.L_19 - .L_18)


	//   ....[0]....
.L_18:
        /*006c*/ 	.word	0x00000070


	//   ....[1]....
        /*0070*/ 	.word	0x00000160


	//----- nvinfo : EIATTR_CBANK_PARAM_SIZE
	.align		4
.L_19:
        /*0074*/ 	.byte	0x03, 0x19
        /*0076*/ 	.short	0x0020


	//----- nvinfo : EIATTR_PARAM_CBANK
	.align		4
        /*0078*/ 	.byte	0x04, 0x0a
        /*007a*/ 	.short	(.L_21 - .L_20)
	.align		4
.L_20:
        /*007c*/ 	.word	index@(.nv.constant0.vmultbangupdate_32)
        /*0080*/ 	.short	0x0380
        /*0082*/ 	.short	0x0020


	//----- nvinfo : EIATTR_SW_WAR
	.align		4
.L_21:
        /*0084*/ 	.byte	0x04, 0x36
        /*0086*/ 	.short	(.L_23 - .L_22)
.L_22:
        /*0088*/ 	.word	0x00000008
.L_23:


//--------------------- .nv.callgraph             --------------------------
	.section	.nv.callgraph,"",@"SHT_CUDA_CALLGRAPH"
	.align	4
	.sectionentsize	8
	.align		4
        /*0000*/ 	.word	0x00000000
	.align		4
        /*0004*/ 	.word	0xffffffff
	.align		4
        /*0008*/ 	.word	0x00000000
	.align		4
        /*000c*/ 	.word	0xfffffffe
	.align		4
        /*0010*/ 	.word	0x00000000
	.align		4
        /*0014*/ 	.word	0xfffffffd
	.align		4
        /*0018*/ 	.word	0x00000000
	.align		4
        /*001c*/ 	.word	0xfffffffc


//--------------------- .text.vmultbangupdate_32  --------------------------
	.section	.text.vmultbangupdate_32,"ax",@progbits
	.align	128
        .global         vmultbangupdate_32
        .type           vmultbangupdate_32,@function
        .size           vmultbangupdate_32,(.L_x_1 - vmultbangupdate_32)
        .other          vmultbangupdate_32,@"STO_CUDA_ENTRY STV_DEFAULT"
vmultbangupdate_32:
.text.vmultbangupdate_32:
[----:B------:R-:W-:Y:S01]  /*0000*/  LDC R1, c[0x0][0x37c] ;  /* 0x0000df00ff017b82 */ /* 0x000fe20000000800 */
[----:B------:R-:W0:Y:S07]  /*0010*/  S2R R9, SR_TID.X ;  /* 0x0000000000097919 */ /* 0x000e2e0000002100 */
[----:B------:R-:W0:Y:S01]  /*0020*/  S2UR UR4, SR_CTAID.X ;  /* 0x00000000000479c3 */ /* 0x000e220000002500 */
[----:B------:R-:W1:Y:S07]  /*0030*/  LDCU UR5, c[0x0][0x380] ;  /* 0x00007000ff0577ac */ /* 0x000e6e0008000800 */
[----:B------:R-:W0:Y:S02]  /*0040*/  LDC R0, c[0x0][0x360] ;  /* 0x0000d800ff007b82 */ /* 0x000e240000000800 */
[----:B0-----:R-:W-:-:S05]  /*0050*/  IMAD R9, R0, UR4, R9 ;  /* 0x0000000400097c24 */ /* 0x001fca000f8e0209 */
[----:B-1----:R-:W-:-:S13]  /*0060*/  ISETP.GE.AND P0, PT, R9, UR5, PT ;  /* 0x0000000509007c0c */ /* 0x002fda000bf06270 */
[----:B------:R-:W-:Y:S05]  /*0070*/  @P0 EXIT ;  /* 0x000000000000094d */ /* 0x000fea0003800000 */
[----:B------:R-:W0:Y:S01]  /*0080*/  LDC.64 R2, c[0x0][0x388] ;  /* 0x0000e200ff027b82 */ /* 0x000e220000000a00 */
[----:B------:R-:W1:Y:S01]  /*0090*/  LDCU.64 UR4, c[0x0][0x358] ;  /* 0x00006b00ff0477ac */ /* 0x000e620008000a00 */
[----:B------:R-:W2:Y:S06]  /*00a0*/  LDCU UR6, c[0x0][0x384] ;  /* 0x00007080ff0677ac */ /* 0x000eac0008000800 */
[----:B------:R-:W3:Y:S08]  /*00b0*/  LDC.64 R4, c[0x0][0x390] ;  /* 0x0000e400ff047b82 */ /* 0x000ef00000000a00 */
[----:B------:R-:W4:Y:S01]  /*00c0*/  LDC.64 R6, c[0x0][0x398] ;  /* 0x0000e600ff067b82 */ /* 0x000f220000000a00 */
[----:B0-----:R-:W-:-:S06]  /*00d0*/  IMAD.WIDE R2, R9, 0x4, R2 ;  /* 0x0000000409027825 */ /* 0x001fcc00078e0202 */
[----:B-1----:R-:W2:Y:S01]  /*00e0*/  LDG.E R2, desc[UR4][R2.64] ;  /* 0x0000000402027981 */ /* 0x002ea2000c1e1900 */
[----:B---3--:R-:W-:-:S06]  /*00f0*/  IMAD.WIDE R4, R9, 0x4, R4 ;  /* 0x0000000409047825 */ /* 0x008fcc00078e0204 */
[----:B------:R-:W3:Y:S01]  /*0100*/  LDG.E R5, desc[UR4][R4.64] ;  /* 0x0000000404057981 */ /* 0x000ee2000c1e1900 */
[----:B----4-:R-:W-:-:S05]  /*0110*/  IMAD.WIDE R6, R9, 0x4, R6 ;  /* 0x0000000409067825 */ /* 0x010fca00078e0206 */
[----:B------:R-:W3:Y:S01]  /*0120*/  LDG.E R9, desc[UR4][R6.64] ;  /* 0x0000000406097981 */ /* 0x000ee2000c1e1900 */
[----:B--2---:R-:W-:-:S04]  /*0130*/  FMUL R0, R2, UR6 ;  /* 0x0000000602007c20 */ /* 0x004fc80008400000 */
[----:B---3--:R-:W-:-:S05]  /*0140*/  FFMA R9, R0, R5, R9 ;  /* 0x0000000500097223 */ /* 0x008fca0000000009 */
[----:B------:R-:W-:Y:S01]  /*0150*/  STG.E desc[UR4][R6.64], R9 ;  /* 0x0000000906007986 */ /* 0x000fe2000c101904 */
[----:B------:R-:W-:Y:S05]  /*0160*/  EXIT ;  /* 0x000000000000794d */ /* 0x000fea0003800000 */
.L_x_0:
[----:B------:R-:W-:-:S00]  /*0170*/  BRA `(.L_x_0) ;  /* 0xfffffffc00fc7947 */ /* 0x000fc0000383ffff */
[----:B------:R-:W-:-:S00]  /*0180*/  NOP ;  /* 0x0000000000007918 */ /* 0x000fc00000000000 */
[----:B------:R-:W-:-:S00]  /*0190*/  NOP ;  /* 0x0000000000007918 */ /* 0x000fc00000000000 */
[----:B------:R-:W-:-:S00]  /*01a0*/  NOP ;  /* 0x0000000000007918 */ /* 0x000fc00000000000 */
[----:B------:R-:W-:-:S00]  /*01b0*/  NOP ;  /* 0x0000000000007918 */ /* 0x000fc00000000000 */
[----:B------:R-:W-:-:S00]  /*01c0*/  NOP ;  /* 0x0000000000007918 */ /* 0x000fc00000000000 */
[----:B------:R-:W-:-:S00]  /*01d0*/  NOP ;  /* 0x0000000000007918 */ /* 0x000fc00000000000 */
[----:B------:R-:W-:-:S00]  /*01e0*/  NOP ;  /* 0x0000000000007918 */ /* 0x000fc00000000000 */
[----:B------:R-:W-:-:S00]  /*01f0*/  NOP ;  /* 0x0000000000007918 */ /* 0x000fc00000000000 */
.L_x_1:


//--------------------- .nv.shared.reserved.0     --------------------------
	.section	.nv.shared.reserved.0,"aw",@nobits
	.weak		__nv_reservedSMEM_offset_0_alias
	.size		__nv_reservedSMEM_offset_0_alias, 0, 64
	.other		__nv_reservedSMEM_offset_0_alias,@"STO_CUDA_RESERVED_SHARED STV_DEFAULT"
__nv_reservedSMEM_offset_0_alias:
	.zero		0
	.zero		64


//--------------------- .nv.constant0.vmultbangupdate_32 --------------------------
	.section	.nv.constant0.vmultbangupdate_32,"a",@progbits
	.sectionflags	@""
	.align	4
.nv.constant0.vmultbangupdate_32:
	.zero		928


//--------------------- SYMBOLS --------------------------

	.type		.nv.reservedSmem.offset0,@object
	.size		.nv.reservedSmem.offset0,0x4
